//
// Generated by NVIDIA NVVM Compiler
//
// Compiler Build ID: CL-36424714
// Cuda compilation tools, release 13.0, V13.0.88
// Based on NVVM 20.0.0
//

.version 9.0
.target sm_100
.address_size 64

	// .globl	_Z6kernelPixii

.visible .entry _Z6kernelPixii(
	.param .u64 .ptr .align 1 _Z6kernelPixii_param_0,
	.param .u64 _Z6kernelPixii_param_1,
	.param .u32 _Z6kernelPixii_param_2,
	.param .u32 _Z6kernelPixii_param_3
)
{
	.reg .pred 	%p<8>;
	.reg .b32 	%r<27>;
	.reg .b64 	%rd<46>;

	ld.param.u64 	%rd23, [_Z6kernelPixii_param_0];
	ld.param.u64 	%rd22, [_Z6kernelPixii_param_1];
	ld.param.u32 	%r5, [_Z6kernelPixii_param_2];
	ld.param.u32 	%r6, [_Z6kernelPixii_param_3];
	cvta.to.global.u64 	%rd1, %rd23;
	mov.u32 	%r7, %ntid.x;
	mov.u32 	%r8, %ctaid.x;
	mov.u32 	%r9, %tid.x;
	mad.lo.s32 	%r10, %r7, %r8, %r9;
	cvt.u64.u32 	%rd44, %r10;
	mov.u32 	%r11, %nctaid.x;
	mul.lo.s32 	%r12, %r7, %r11;
	cvt.u64.u32 	%rd3, %r12;
	setp.le.s64 	%p1, %rd22, %rd44;
	@%p1 bra 	$L__BB0_10;
	add.s64 	%rd24, %rd3, %rd44;
	max.u64 	%rd25, %rd22, %rd24;
	setp.lt.u64 	%p2, %rd24, %rd22;
	selp.u64 	%rd4, 1, 0, %p2;
	add.s64 	%rd26, %rd24, %rd4;
	sub.s64 	%rd5, %rd25, %rd26;
	and.b64  	%rd27, %rd5, -4294967296;
	setp.ne.s64 	%p3, %rd27, 0;
	@%p3 bra 	$L__BB0_3;
	cvt.u32.u64 	%r13, %rd3;
	cvt.u32.u64 	%r14, %rd5;
	div.u32 	%r15, %r14, %r13;
	cvt.u64.u32 	%rd40, %r15;
	bra.uni 	$L__BB0_4;
$L__BB0_3:
	div.u64 	%rd40, %rd5, %rd3;
$L__BB0_4:
	add.s64 	%rd9, %rd40, %rd4;
	and.b64  	%rd28, %rd9, 3;
	setp.eq.s64 	%p4, %rd28, 3;
	@%p4 bra 	$L__BB0_7;
	cvt.u32.u64 	%r16, %rd3;
	cvt.u32.u64 	%r17, %rd44;
	shl.b64 	%rd29, %rd44, 2;
	add.s64 	%rd42, %rd1, %rd29;
	shl.b64 	%rd11, %rd3, 2;
	mad.lo.s32 	%r26, %r6, %r17, %r5;
	mul.lo.s32 	%r2, %r16, %r6;
	add.s64 	%rd30, %rd9, 1;
	and.b64  	%rd41, %rd30, 3;
$L__BB0_6:
	.pragma "nounroll";
	st.global.u32 	[%rd42], %r26;
	add.s64 	%rd44, %rd44, %rd3;
	add.s64 	%rd42, %rd42, %rd11;
	add.s32 	%r26, %r26, %r2;
	add.s64 	%rd41, %rd41, -1;
	setp.ne.s64 	%p5, %rd41, 0;
	@%p5 bra 	$L__BB0_6;
$L__BB0_7:
	setp.lt.u64 	%p6, %rd9, 3;
	@%p6 bra 	$L__BB0_10;
	shl.b64 	%rd34, %rd3, 2;
$L__BB0_9:
	cvt.u32.u64 	%r18, %rd44;
	mad.lo.s32 	%r19, %r6, %r18, %r5;
	shl.b64 	%rd31, %rd44, 2;
	add.s64 	%rd32, %rd1, %rd31;
	st.global.u32 	[%rd32], %r19;
	add.s64 	%rd33, %rd44, %rd3;
	cvt.u32.u64 	%r20, %rd33;
	mad.lo.s32 	%r21, %r6, %r20, %r5;
	add.s64 	%rd35, %rd32, %rd34;
	st.global.u32 	[%rd35], %r21;
	add.s64 	%rd36, %rd33, %rd3;
	cvt.u32.u64 	%r22, %rd36;
	mad.lo.s32 	%r23, %r6, %r22, %r5;
	add.s64 	%rd37, %rd35, %rd34;
	st.global.u32 	[%rd37], %r23;
	add.s64 	%rd38, %rd36, %rd3;
	cvt.u32.u64 	%r24, %rd38;
	mad.lo.s32 	%r25, %r6, %r24, %r5;
	add.s64 	%rd39, %rd37, %rd34;
	st.global.u32 	[%rd39], %r25;
	add.s64 	%rd44, %rd38, %rd3;
	setp.lt.s64 	%p7, %rd44, %rd22;
	@%p7 bra 	$L__BB0_9;
$L__BB0_10:
	ret;

}


// ===== COMPILED SASS (sm_100) =====

	.target	sm_100

	.elftype	@"ET_EXEC"


//--------------------- .note.nv.tkinfo           --------------------------
	.section	.note.nv.tkinfo,"",@"SHT_NOTE"
	.sectionflags	@"SHF_NOTE_NV_TKINFO"
	.tkinfo
        /*0018*/ 	.word	0x00000002
        /*0030*/ 	.string	""
        /*0030*/ 	.string	"ptxas"
        /*0030*/ 	.string	"Cuda compilation tools, release 13.0, V13.0.88"
        /*0030*/ 	.string	"Build cuda_13.0.r13.0/compiler.36424714_0"
        /*0030*/ 	.string	"-arch sm_100 -m 64 "



//--------------------- .note.nv.cuinfo           --------------------------
	.section	.note.nv.cuinfo,"",@"SHT_NOTE"
	.sectionflags	@"SHF_NOTE_NV_CUINFO"
        /*0018*/ 	.short	0x0002
        /*001a*/ 	.short	0x0064
        /*001c*/ 	.short	0x0082
	.zero		2


//--------------------- .nv.info                  --------------------------
	.section	.nv.info,"",@"SHT_CUDA_INFO"
	.align	4


	//----- nvinfo : EIATTR_REGCOUNT
	.align		4
        /*0000*/ 	.byte	0x04, 0x2f
        /*0002*/ 	.short	(.L_1 - .L_0)
	.align		4
.L_0:
        /*0004*/ 	.word	index@(_Z6kernelPixii)
        /*0008*/ 	.word	0x0000001c


	//----- nvinfo : EIATTR_FRAME_SIZE
	.align		4
.L_1:
        /*000c*/ 	.byte	0x04, 0x11
        /*000e*/ 	.short	(.L_3 - .L_2)
	.align		4
.L_2:
        /*0010*/ 	.word	index@($__internal_0_$__cuda_sm20_div_u64)
        /*0014*/ 	.word	0x00000000


	//----- nvinfo : EIATTR_FRAME_SIZE
	.align		4
.L_3:
        /*0018*/ 	.byte	0x04, 0x11
        /*001a*/ 	.short	(.L_5 - .L_4)
	.align		4
.L_4:
        /*001c*/ 	.word	index@(_Z6kernelPixii)
        /*0020*/ 	.word	0x00000000


	//----- nvinfo : EIATTR_MIN_STACK_SIZE
	.align		4
.L_5:
        /*0024*/ 	.byte	0x04, 0x12
        /*0026*/ 	.short	(.L_7 - .L_6)
	.align		4
.L_6:
        /*0028*/ 	.word	index@(_Z6kernelPixii)
        /*002c*/ 	.word	0x00000000
.L_7:


//--------------------- .nv.compat                --------------------------
	.section	.nv.compat,"",@"SHT_CUDA_COMPAT_INFO"
	.align	4
        /*0000*/ 	.byte	0x02, 0x09, 0x00, 0x00, 0x02, 0x02, 0x01, 0x00, 0x02, 0x05, 0x05, 0x00, 0x03, 0x07, 0x01, 0x01
        /*0010*/ 	.byte	0x02, 0x03, 0x00, 0x00, 0x02, 0x06, 0x01, 0x00, 0x04, 0x0b, 0x08, 0x00, 0x09, 0x00, 0x00, 0x00
        /*0020*/ 	.byte	0x00, 0x00, 0x00, 0x00


//--------------------- .nv.info._Z6kernelPixii   --------------------------
	.section	.nv.info._Z6kernelPixii,"",@"SHT_CUDA_INFO"
	.sectionflags	@""
	.align	4


	//----- nvinfo : EIATTR_CUDA_API_VERSION
	.align		4
        /*0000*/ 	.byte	0x04, 0x37
        /*0002*/ 	.short	(.L_9 - .L_8)
.L_8:
        /*0004*/ 	.word	0x00000082


	//----- nvinfo : EIATTR_KPARAM_INFO
	.align		4
.L_9:
        /*0008*/ 	.byte	0x04, 0x17
        /*000a*/ 	.short	(.L_11 - .L_10)
.L_10:
        /*000c*/ 	.word	0x00000000
        /*0010*/ 	.short	0x0003
        /*0012*/ 	.short	0x0014
        /*0014*/ 	.byte	0x00, 0xf0, 0x11, 0x00


	//----- nvinfo : EIATTR_KPARAM_INFO
	.align		4
.L_11:
        /*0018*/ 	.byte	0x04, 0x17
        /*001a*/ 	.short	(.L_13 - .L_12)
.L_12:
        /*001c*/ 	.word	0x00000000
        /*0020*/ 	.short	0x0002
        /*0022*/ 	.short	0x0010
        /*0024*/ 	.byte	0x00, 0xf0, 0x11, 0x00


	//----- nvinfo : EIATTR_KPARAM_INFO
	.align		4
.L_13:
        /*0028*/ 	.byte	0x04, 0x17
        /*002a*/ 	.short	(.L_15 - .L_14)
.L_14:
        /*002c*/ 	.word	0x00000000
        /*0030*/ 	.short	0x0001
        /*0032*/ 	.short	0x0008
        /*0034*/ 	.byte	0x00, 0xf0, 0x21, 0x00


	//----- nvinfo : EIATTR_KPARAM_INFO
	.align		4
.L_15:
        /*0038*/ 	.byte	0x04, 0x17
        /*003a*/ 	.short	(.L_17 - .L_16)
.L_16:
        /*003c*/ 	.word	0x00000000
        /*0040*/ 	.short	0x0000
        /*0042*/ 	.short	0x0000
        /*0044*/ 	.byte	0x00, 0xf5, 0x21, 0x00


	//----- nvinfo : EIATTR_SPARSE_MMA_MASK
	.align		4
.L_17:
        /*0048*/ 	.byte	0x03, 0x50
        /*004a*/ 	.short	0x0000


	//----- nvinfo : EIATTR_MAXREG_COUNT
	.align		4
        /*004c*/ 	.byte	0x03, 0x1b
        /*004e*/ 	.short	0x00ff


	//----- nvinfo : EIATTR_MERCURY_ISA_VERSION
	.align		4
        /*0050*/ 	.byte	0x03, 0x5f
        /*0052*/ 	.short	0x0101


	//----- nvinfo : EIATTR_VRC_CTA_INIT_COUNT
	.align		4
        /*0054*/ 	.byte	0x02, 0x4a
	.zero		1
	.zero		1


	//----- nvinfo : EIATTR_EXIT_INSTR_OFFSETS
	.align		4
        /*0058*/ 	.byte	0x04, 0x1c
        /*005a*/ 	.short	(.L_19 - .L_18)


	//   ....[0]....
.L_18:
        /*005c*/ 	.word	0x000000a0


	//   ....[1]....
        /*0060*/ 	.word	0x00000530


	//   ....[2]....
        /*0064*/ 	.word	0x00000710


	//----- nvinfo : EIATTR_CRS_STACK_SIZE
	.align		4
.L_19:
        /*0068*/ 	.byte	0x04, 0x1e
        /*006a*/ 	.short	(.L_21 - .L_20)
.L_20:
        /*006c*/ 	.word	0x00000000


	//----- nvinfo : EIATTR_CBANK_PARAM_SIZE
	.align		4
.L_21:
        /*0070*/ 	.byte	0x03, 0x19
        /*0072*/ 	.short	0x0018


	//----- nvinfo : EIATTR_PARAM_CBANK
	.align		4
        /*0074*/ 	.byte	0x04, 0x0a
        /*0076*/ 	.short	(.L_23 - .L_22)
	.align		4
.L_22:
        /*0078*/ 	.word	index@(.nv.constant0._Z6kernelPixii)
        /*007c*/ 	.short	0x0380
        /*007e*/ 	.short	0x0018


	//----- nvinfo : EIATTR_SW_WAR
	.align		4
.L_23:
        /*0080*/ 	.byte	0x04, 0x36
        /*0082*/ 	.short	(.L_25 - .L_24)
.L_24:
        /*0084*/ 	.word	0x00000008
.L_25:


//--------------------- .nv.callgraph             --------------------------
	.section	.nv.callgraph,"",@"SHT_CUDA_CALLGRAPH"
	.align	4
	.sectionentsize	8
	.align		4
        /*0000*/ 	.word	0x00000000
	.align		4
        /*0004*/ 	.word	0xffffffff
	.align		4
        /*0008*/ 	.word	0x00000000
	.align		4
        /*000c*/ 	.word	0xfffffffe
	.align		4
        /*0010*/ 	.word	0x00000000
	.align		4
        /*0014*/ 	.word	0xfffffffd
	.align		4
        /*0018*/ 	.word	0x00000000
	.align		4
        /*001c*/ 	.word	0xfffffffc


//--------------------- .text._Z6kernelPixii      --------------------------
	.section	.text._Z6kernelPixii,"ax",@progbits
	.align	128
        .global         _Z6kernelPixii
        .type           _Z6kernelPixii,@function
        .size           _Z6kernelPixii,(.L_x_8 - _Z6kernelPixii)
        .other          _Z6kernelPixii,@"STO_CUDA_ENTRY STV_DEFAULT"
_Z6kernelPixii:
.text._Z6kernelPixii:
[----:B------:R-:W-:Y:S01]  /*0000*/  LDC R1, c[0x0][0x37c] ;  /* 0x0000df00ff017b82 */ /* 0x000fe20000000800 */
[----:B------:R-:W0:Y:S01]  /*0010*/  S2R R3, SR_CTAID.X ;  /* 0x0000000000037919 */ /* 0x000e220000002500 */
[----:B------:R-:W0:Y:S06]  /*0020*/  LDCU UR4, c[0x0][0x360] ;  /* 0x00006c00ff0477ac */ /* 0x000e2c0008000800 */
[----:B------:R-:W1:Y:S01]  /*0030*/  LDC R2, c[0x0][0x370] ;  /* 0x0000dc00ff027b82 */ /* 0x000e620000000800 */
[----:B------:R-:W0:Y:S01]  /*0040*/  S2R R0, SR_TID.X ;  /* 0x0000000000007919 */ /* 0x000e220000002100 */
[----:B------:R-:W2:Y:S01]  /*0050*/  LDCU.64 UR6, c[0x0][0x388] ;  /* 0x00007100ff0677ac */ /* 0x000ea20008000a00 */
[----:B0-----:R-:W-:-:S02]  /*0060*/  IMAD R3, R3, UR4, R0 ;  /* 0x0000000403037c24 */ /* 0x001fc4000f8e0200 */
[----:B-1----:R-:W-:-:S03]  /*0070*/  IMAD R0, R2, UR4, RZ ;  /* 0x0000000402007c24 */ /* 0x002fc6000f8e02ff */
[----:B--2---:R-:W-:-:S04]  /*0080*/  ISETP.GE.U32.AND P0, PT, R3, UR6, PT ;  /* 0x0000000603007c0c */ /* 0x004fc8000bf06070 */
[----:B------:R-:W-:-:S13]  /*0090*/  ISETP.GE.AND.EX P0, PT, RZ, UR7, PT, P0 ;  /* 0x00000007ff007c0c */ /* 0x000fda000bf06300 */
[----:B------:R-:W-:Y:S05]  /*00a0*/  @P0 EXIT ;  /* 0x000000000000094d */ /* 0x000fea0003800000 */
[----:B------:R-:W-:Y:S01]  /*00b0*/  IADD3 R6, P0, PT, R0, R3, RZ ;  /* 0x0000000300067210 */ /* 0x000fe20007f1e0ff */
[----:B------:R-:W-:Y:S01]  /*00c0*/  IMAD.MOV.U32 R2, RZ, RZ, RZ ;  /* 0x000000ffff027224 */ /* 0x000fe200078e00ff */
[----:B------:R-:W-:Y:S02]  /*00d0*/  BSSY.RECONVERGENT B0, `(.L_x_0) ;  /* 0x0000025000007945 */ /* 0x000fe40003800200 */
[C---:B------:R-:W-:Y:S01]  /*00e0*/  ISETP.GT.U32.AND P1, PT, R6.reuse, UR6, PT ;  /* 0x0000000606007c0c */ /* 0x040fe2000bf24070 */
[----:B------:R-:W-:Y:S01]  /*00f0*/  IMAD.X R8, RZ, RZ, R2, P0 ;  /* 0x000000ffff087224 */ /* 0x000fe200000e0602 */
[----:B------:R-:W-:-:S04]  /*0100*/  ISETP.GE.U32.AND P0, PT, R6, UR6, PT ;  /* 0x0000000606007c0c */ /* 0x000fc8000bf06070 */
[C---:B------:R-:W-:Y:S02]  /*0110*/  ISETP.GT.U32.AND.EX P1, PT, R8.reuse, UR7, PT, P1 ;  /* 0x0000000708007c0c */ /* 0x040fe4000bf24110 */
[----:B------:R-:W-:Y:S02]  /*0120*/  ISETP.GE.U32.AND.EX P0, PT, R8, UR7, PT, P0 ;  /* 0x0000000708007c0c */ /* 0x000fe4000bf06100 */
[----:B------:R-:W-:Y:S02]  /*0130*/  SEL R5, R6, UR6, P1 ;  /* 0x0000000606057c07 */ /* 0x000fe40008800000 */
[----:B------:R-:W-:Y:S02]  /*0140*/  SEL R4, RZ, 0x1, P0 ;  /* 0x00000001ff047807 */ /* 0x000fe40000000000 */
[----:B------:R-:W-:Y:S02]  /*0150*/  SEL R7, R8, UR7, P1 ;  /* 0x0000000708077c07 */ /* 0x000fe40008800000 */
[----:B------:R-:W-:-:S04]  /*0160*/  IADD3 R5, P0, P1, R5, -R6, -R4 ;  /* 0x8000000605057210 */ /* 0x000fc8000791e804 */
[----:B------:R-:W-:-:S04]  /*0170*/  IADD3.X R7, PT, PT, R7, -0x1, ~R8, P0, P1 ;  /* 0xffffffff07077810 */ /* 0x000fc800007e2c08 */
[----:B------:R-:W-:-:S13]  /*0180*/  ISETP.NE.U32.AND P0, PT, R7, RZ, PT ;  /* 0x000000ff0700720c */ /* 0x000fda0003f05070 */
[----:B------:R-:W-:Y:S05]  /*0190*/  @P0 BRA `(.L_x_1) ;  /* 0x0000000000500947 */ /* 0x000fea0003800000 */
[----:B------:R-:W0:Y:S01]  /*01a0*/  I2F.U32.RP R8, R0 ;  /* 0x0000000000087306 */ /* 0x000e220000209000 */
[----:B------:R-:W-:Y:S01]  /*01b0*/  IMAD.MOV R9, RZ, RZ, -R0 ;  /* 0x000000ffff097224 */ /* 0x000fe200078e0a00 */
[----:B------:R-:W-:-:S06]  /*01c0*/  ISETP.NE.U32.AND P2, PT, R0, RZ, PT ;  /* 0x000000ff0000720c */ /* 0x000fcc0003f45070 */
[----:B0-----:R-:W0:Y:S02]  /*01d0*/  MUFU.RCP R8, R8 ;  /* 0x0000000800087308 */ /* 0x001e240000001000 */
[----:B0-----:R-:W-:-:S06]  /*01e0*/  VIADD R6, R8, 0xffffffe ;  /* 0x0ffffffe08067836 */ /* 0x001fcc0000000000 */
[----:B------:R0:W1:Y:S02]  /*01f0*/  F2I.FTZ.U32.TRUNC.NTZ R7, R6 ;  /* 0x0000000600077305 */ /* 0x000064000021f000 */
[----:B0-----:R-:W-:Y:S02]  /*0200*/  IMAD.MOV.U32 R6, RZ, RZ, RZ ;  /* 0x000000ffff067224 */ /* 0x001fe400078e00ff */
[----:B-1----:R-:W-:-:S04]  /*0210*/  IMAD R9, R9, R7, RZ ;  /* 0x0000000709097224 */ /* 0x002fc800078e02ff */
[----:B------:R-:W-:-:S06]  /*0220*/  IMAD.HI.U32 R10, R7, R9, R6 ;  /* 0x00000009070a7227 */ /* 0x000fcc00078e0006 */
[----:B------:R-:W-:-:S04]  /*0230*/  IMAD.HI.U32 R6, R10, R5, RZ ;  /* 0x000000050a067227 */ /* 0x000fc800078e00ff */
[----:B------:R-:W-:-:S04]  /*0240*/  IMAD.MOV R7, RZ, RZ, -R6 ;  /* 0x000000ffff077224 */ /* 0x000fc800078e0a06 */
[----:B------:R-:W-:Y:S02]  /*0250*/  IMAD R5, R0, R7, R5 ;  /* 0x0000000700057224 */ /* 0x000fe400078e0205 */
[----:B------:R-:W-:-:S03]  /*0260*/  IMAD.MOV.U32 R7, RZ, RZ, RZ ;  /* 0x000000ffff077224 */ /* 0x000fc600078e00ff */
[----:B------:R-:W-:-:S13]  /*0270*/  ISETP.GE.U32.AND P0, PT, R5, R0, PT ;  /* 0x000000000500720c */ /* 0x000fda0003f06070 */
[----:B------:R-:W-:Y:S02]  /*0280*/  @P0 IMAD.IADD R5, R5, 0x1, -R0 ;  /* 0x0000000105050824 */ /* 0x000fe400078e0a00 */
[----:B------:R-:W-:-:S03]  /*0290*/  @P0 VIADD R6, R6, 0x1 ;  /* 0x0000000106060836 */ /* 0x000fc60000000000 */
[----:B------:R-:W-:-:S13]  /*02a0*/  ISETP.GE.U32.AND P1, PT, R5, R0, PT ;  /* 0x000000000500720c */ /* 0x000fda0003f26070 */
[----:B------:R-:W-:Y:S01]  /*02b0*/  @P1 VIADD R6, R6, 0x1 ;  /* 0x0000000106061836 */ /* 0x000fe20000000000 */
[----:B------:R-:W-:Y:S01]  /*02c0*/  @!P2 LOP3.LUT R6, RZ, R0, RZ, 0x33, !PT ;  /* 0x00000000ff06a212 */ /* 0x000fe200078e33ff */
[----:B------:R-:W-:Y:S06]  /*02d0*/  BRA `(.L_x_2) ;  /* 0x0000000000107947 */ /* 0x000fec0003800000 */
.L_x_1:
[----:B------:R-:W-:-:S07]  /*02e0*/  MOV R6, 0x300 ;  /* 0x0000030000067802 */ /* 0x000fce0000000f00 */
[----:B------:R-:W-:Y:S05]  /*02f0*/  CALL.REL.NOINC `($__internal_0_$__cuda_sm20_div_u64) ;  /* 0x0000000400087944 */ /* 0x000fea0003c00000 */
[----:B------:R-:W-:Y:S02]  /*0300*/  IMAD.MOV.U32 R6, RZ, RZ, R5 ;  /* 0x000000ffff067224 */ /* 0x000fe400078e0005 */
[----:B------:R-:W-:-:S07]  /*0310*/  IMAD.MOV.U32 R7, RZ, RZ, R8 ;  /* 0x000000ffff077224 */ /* 0x000fce00078e0008 */
.L_x_2:
[----:B------:R-:W-:Y:S05]  /*0320*/  BSYNC.RECONVERGENT B0 ;  /* 0x0000000000007941 */ /* 0x000fea0003800200 */
.L_x_0:
[----:B------:R-:W-:Y:S01]  /*0330*/  IADD3 R4, P0, PT, R6, R4, RZ ;  /* 0x0000000406047210 */ /* 0x000fe20007f1e0ff */
[----:B------:R-:W0:Y:S01]  /*0340*/  LDCU.64 UR4, c[0x0][0x358] ;  /* 0x00006b00ff0477ac */ /* 0x000e220008000a00 */
[----:B------:R-:W-:Y:S02]  /*0350*/  BSSY.RECONVERGENT B0, `(.L_x_3) ;  /* 0x000001d000007945 */ /* 0x000fe40003800200 */
[C---:B------:R-:W-:Y:S01]  /*0360*/  LOP3.LUT R5, R4.reuse, 0x3, RZ, 0xc0, !PT ;  /* 0x0000000304057812 */ /* 0x040fe200078ec0ff */
[----:B------:R-:W-:Y:S01]  /*0370*/  IMAD.X R6, RZ, RZ, R7, P0 ;  /* 0x000000ffff067224 */ /* 0x000fe200000e0607 */
[----:B------:R-:W-:Y:S02]  /*0380*/  ISETP.GE.U32.AND P0, PT, R4, 0x3, PT ;  /* 0x000000030400780c */ /* 0x000fe40003f06070 */
[----:B------:R-:W-:Y:S02]  /*0390*/  ISETP.NE.U32.AND P1, PT, R5, 0x3, PT ;  /* 0x000000030500780c */ /* 0x000fe40003f25070 */
[----:B------:R-:W-:-:S02]  /*03a0*/  ISETP.GE.U32.AND.EX P0, PT, R6, RZ, PT, P0 ;  /* 0x000000ff0600720c */ /* 0x000fc40003f06100 */
[----:B------:R-:W-:-:S13]  /*03b0*/  ISETP.NE.AND.EX P1, PT, RZ, RZ, PT, P1 ;  /* 0x000000ffff00720c */ /* 0x000fda0003f25310 */
[----:B0-----:R-:W-:Y:S05]  /*03c0*/  @!P1 BRA `(.L_x_4) ;  /* 0x0000000000549947 */ /* 0x001fea0003800000 */
[----:B------:R-:W0:Y:S01]  /*03d0*/  LDC.64 R12, c[0x0][0x390] ;  /* 0x0000e400ff0c7b82 */ /* 0x000e220000000a00 */
[----:B------:R-:W1:Y:S01]  /*03e0*/  LDCU.64 UR6, c[0x0][0x380] ;  /* 0x00007000ff0677ac */ /* 0x000e620008000a00 */
[----:B------:R-:W-:Y:S02]  /*03f0*/  VIADD R6, R4, 0x1 ;  /* 0x0000000104067836 */ /* 0x000fe40000000000 */
[----:B------:R-:W-:-:S03]  /*0400*/  IMAD.MOV.U32 R8, RZ, RZ, RZ ;  /* 0x000000ffff087224 */ /* 0x000fc600078e00ff */
[----:B------:R-:W-:Y:S02]  /*0410*/  LOP3.LUT R6, R6, 0x3, RZ, 0xc0, !PT ;  /* 0x0000000306067812 */ /* 0x000fe400078ec0ff */
[----:B-1----:R-:W-:-:S04]  /*0420*/  LEA R9, P1, R3, UR6, 0x2 ;  /* 0x0000000603097c11 */ /* 0x002fc8000f8210ff */
[C---:B------:R-:W-:Y:S01]  /*0430*/  LEA.HI.X R10, R3.reuse, UR7, R2, 0x2, P1 ;  /* 0x00000007030a7c11 */ /* 0x040fe200088f1402 */
[----:B0-----:R-:W-:-:S08]  /*0440*/  IMAD R7, R3, R13, R12 ;  /* 0x0000000d03077224 */ /* 0x001fd000078e020c */
.L_x_5:
[----:B------:R-:W-:Y:S01]  /*0450*/  IADD3 R6, P1, PT, R6, -0x1, RZ ;  /* 0xffffffff06067810 */ /* 0x000fe20007f3e0ff */
[----:B------:R-:W-:Y:S01]  /*0460*/  IMAD.MOV.U32 R4, RZ, RZ, R9 ;  /* 0x000000ffff047224 */ /* 0x000fe200078e0009 */
[----:B------:R-:W-:Y:S01]  /*0470*/  IADD3 R3, P2, PT, R0, R3, RZ ;  /* 0x0000000300037210 */ /* 0x000fe20007f5e0ff */
[----:B------:R-:W-:Y:S01]  /*0480*/  IMAD.MOV.U32 R5, RZ, RZ, R10 ;  /* 0x000000ffff057224 */ /* 0x000fe200078e000a */
[----:B------:R-:W-:Y:S02]  /*0490*/  IADD3.X R8, PT, PT, R8, -0x1, RZ, P1, !PT ;  /* 0xffffffff08087810 */ /* 0x000fe40000ffe4ff */
[----:B------:R-:W-:Y:S01]  /*04a0*/  ISETP.NE.U32.AND P1, PT, R6, RZ, PT ;  /* 0x000000ff0600720c */ /* 0x000fe20003f25070 */
[----:B------:R-:W-:Y:S01]  /*04b0*/  IMAD.X R2, RZ, RZ, R2, P2 ;  /* 0x000000ffff027224 */ /* 0x000fe200010e0602 */
[----:B------:R-:W-:Y:S01]  /*04c0*/  LEA R9, P3, R0, R9, 0x2 ;  /* 0x0000000900097211 */ /* 0x000fe200078610ff */
[----:B------:R0:W-:Y:S01]  /*04d0*/  STG.E desc[UR4][R4.64], R7 ;  /* 0x0000000704007986 */ /* 0x0001e2000c101904 */
[----:B------:R-:W-:-:S02]  /*04e0*/  ISETP.NE.AND.EX P1, PT, R8, RZ, PT, P1 ;  /* 0x000000ff0800720c */ /* 0x000fc40003f25310 */
[C---:B------:R-:W-:Y:S01]  /*04f0*/  LEA.HI.X R10, R0.reuse, R10, RZ, 0x2, P3 ;  /* 0x0000000a000a7211 */ /* 0x040fe200018f14ff */
[----:B0-----:R-:W-:-:S10]  /*0500*/  IMAD R7, R0, R13, R7 ;  /* 0x0000000d00077224 */ /* 0x001fd400078e0207 */
[----:B------:R-:W-:Y:S05]  /*0510*/  @P1 BRA `(.L_x_5) ;  /* 0xfffffffc00cc1947 */ /* 0x000fea000383ffff */
.L_x_4:
[----:B------:R-:W-:Y:S05]  /*0520*/  BSYNC.RECONVERGENT B0 ;  /* 0x0000000000007941 */ /* 0x000fea0003800200 */
.L_x_3:
[----:B------:R-:W-:Y:S05]  /*0530*/  @!P0 EXIT ;  /* 0x000000000000894d */ /* 0x000fea0003800000 */
[----:B------:R-:W0:Y:S01]  /*0540*/  LDC.64 R4, c[0x0][0x390] ;  /* 0x0000e400ff047b82 */ /* 0x000e220000000a00 */
[----:B------:R-:W-:Y:S01]  /*0550*/  IMAD.SHL.U32 R21, R0, 0x4, RZ ;  /* 0x0000000400157824 */ /* 0x000fe200078e00ff */
[----:B------:R-:W-:Y:S01]  /*0560*/  SHF.R.U32.HI R23, RZ, 0x1e, R0 ;  /* 0x0000001eff177819 */ /* 0x000fe20000011600 */
[----:B------:R-:W1:Y:S06]  /*0570*/  LDCU.128 UR8, c[0x0][0x380] ;  /* 0x00007000ff0877ac */ /* 0x000e6c0008000c00 */
.L_x_6:
[C---:B-1----:R-:W-:Y:S02]  /*0580*/  LEA R10, P1, R3.reuse, UR8, 0x2 ;  /* 0x00000008030a7c11 */ /* 0x042fe4000f8210ff */
[C---:B------:R-:W-:Y:S02]  /*0590*/  IADD3 R15, P0, PT, R0.reuse, R3, RZ ;  /* 0x00000003000f7210 */ /* 0x040fe40007f1e0ff */
[C---:B------:R-:W-:Y:S01]  /*05a0*/  LEA.HI.X R11, R3.reuse, UR9, R2, 0x2, P1 ;  /* 0x00000009030b7c11 */ /* 0x040fe200088f1402 */
[--C-:B0-----:R-:W-:Y:S01]  /*05b0*/  IMAD R3, R3, R5, R4.reuse ;  /* 0x0000000503037224 */ /* 0x101fe200078e0204 */
[----:B------:R-:W-:Y:S02]  /*05c0*/  IADD3 R6, P2, PT, R21, R10, RZ ;  /* 0x0000000a15067210 */ /* 0x000fe40007f5e0ff */
[C---:B------:R-:W-:Y:S01]  /*05d0*/  IADD3 R17, P1, PT, R0.reuse, R15, RZ ;  /* 0x0000000f00117210 */ /* 0x040fe20007f3e0ff */
[--C-:B------:R-:W-:Y:S01]  /*05e0*/  IMAD R15, R15, R5, R4.reuse ;  /* 0x000000050f0f7224 */ /* 0x100fe200078e0204 */
[----:B------:R-:W-:Y:S01]  /*05f0*/  IADD3 R8, P3, PT, R21, R6, RZ ;  /* 0x0000000615087210 */ /* 0x000fe20007f7e0ff */
[----:B------:R-:W-:Y:S01]  /*0600*/  IMAD.X R7, R23, 0x1, R11, P2 ;  /* 0x0000000117077824 */ /* 0x000fe200010e060b */
[----:B------:R-:W-:Y:S01]  /*0610*/  IADD3 R25, P2, PT, R0, R17, RZ ;  /* 0x0000001100197210 */ /* 0x000fe20007f5e0ff */
[-CC-:B------:R-:W-:Y:S01]  /*0620*/  IMAD R17, R17, R5.reuse, R4.reuse ;  /* 0x0000000511117224 */ /* 0x180fe200078e0204 */
[----:B------:R0:W-:Y:S01]  /*0630*/  STG.E desc[UR4][R10.64], R3 ;  /* 0x000000030a007986 */ /* 0x0001e2000c101904 */
[----:B------:R-:W-:Y:S01]  /*0640*/  IMAD.X R9, R23, 0x1, R7, P3 ;  /* 0x0000000117097824 */ /* 0x000fe200018e0607 */
[----:B------:R-:W-:Y:S01]  /*0650*/  IADD3 R12, P3, PT, R21, R8, RZ ;  /* 0x00000008150c7210 */ /* 0x000fe20007f7e0ff */
[----:B------:R-:W-:Y:S01]  /*0660*/  IMAD R19, R25, R5, R4 ;  /* 0x0000000519137224 */ /* 0x000fe200078e0204 */
[----:B------:R-:W-:Y:S01]  /*0670*/  IADD3.X R2, PT, PT, RZ, RZ, R2, P1, P0 ;  /* 0x000000ffff027210 */ /* 0x000fe20000fe0402 */
[----:B------:R2:W-:Y:S02]  /*0680*/  STG.E desc[UR4][R6.64], R15 ;  /* 0x0000000f06007986 */ /* 0x0005e4000c101904 */
[----:B------:R-:W-:-:S02]  /*0690*/  IMAD.X R13, R23, 0x1, R9, P3 ;  /* 0x00000001170d7824 */ /* 0x000fc400018e0609 */
[----:B------:R2:W-:Y:S01]  /*06a0*/  STG.E desc[UR4][R8.64], R17 ;  /* 0x0000001108007986 */ /* 0x0005e2000c101904 */
[----:B0-----:R-:W-:-:S03]  /*06b0*/  IADD3 R3, P0, PT, R0, R25, RZ ;  /* 0x0000001900037210 */ /* 0x001fc60007f1e0ff */
[----:B------:R2:W-:Y:S01]  /*06c0*/  STG.E desc[UR4][R12.64], R19 ;  /* 0x000000130c007986 */ /* 0x0005e2000c101904 */
[----:B------:R-:W-:Y:S02]  /*06d0*/  IADD3.X R2, PT, PT, RZ, RZ, R2, P0, P2 ;  /* 0x000000ffff027210 */ /* 0x000fe400007e4402 */
[----:B------:R-:W-:-:S04]  /*06e0*/  ISETP.GE.U32.AND P0, PT, R3, UR10, PT ;  /* 0x0000000a03007c0c */ /* 0x000fc8000bf06070 */
[----:B------:R-:W-:-:S13]  /*06f0*/  ISETP.GE.AND.EX P0, PT, R2, UR11, PT, P0 ;  /* 0x0000000b02007c0c */ /* 0x000fda000bf06300 */
[----:B--2---:R-:W-:Y:S05]  /*0700*/  @!P0 BRA `(.L_x_6) ;  /* 0xfffffffc009c8947 */ /* 0x004fea000383ffff */
[----:B------:R-:W-:Y:S05]  /*0710*/  EXIT ;  /* 0x000000000000794d */ /* 0x000fea0003800000 */
        .weak           $__internal_0_$__cuda_sm20_div_u64
        .type           $__internal_0_$__cuda_sm20_div_u64,@function
        .size           $__internal_0_$__cuda_sm20_div_u64,(.L_x_8 - $__internal_0_$__cuda_sm20_div_u64)
$__internal_0_$__cuda_sm20_div_u64:
[----:B------:R-:W-:Y:S02]  /*0720*/  IMAD.MOV.U32 R12, RZ, RZ, R0 ;  /* 0x000000ffff0c7224 */ /* 0x000fe400078e0000 */
[----:B------:R-:W-:-:S04]  /*0730*/  IMAD.MOV.U32 R13, RZ, RZ, RZ ;  /* 0x000000ffff0d7224 */ /* 0x000fc800078e00ff */
[----:B------:R-:W0:Y:S08]  /*0740*/  I2F.U64.RP R12, R12 ;  /* 0x0000000c000c7312 */ /* 0x000e300000309000 */
[----:B0-----:R-:W0:Y:S02]  /*0750*/  MUFU.RCP R8, R12 ;  /* 0x0000000c00087308 */ /* 0x001e240000001000 */
[----:B0-----:R-:W-:-:S06]  /*0760*/  VIADD R8, R8, 0x1ffffffe ;  /* 0x1ffffffe08087836 */ /* 0x001fcc0000000000 */
[----:B------:R-:W0:Y:S02]  /*0770*/  F2I.U64.TRUNC R8, R8 ;  /* 0x0000000800087311 */ /* 0x000e24000020d800 */
[----:B0-----:R-:W-:-:S04]  /*0780*/  IMAD.WIDE.U32 R10, R8, R0, RZ ;  /* 0x00000000080a7225 */ /* 0x001fc800078e00ff */
[----:B------:R-:W-:Y:S01]  /*0790*/  IMAD R11, R9, R0, R11 ;  /* 0x00000000090b7224 */ /* 0x000fe200078e020b */
[----:B------:R-:W-:-:S05]  /*07a0*/  IADD3 R15, P0, PT, RZ, -R10, RZ ;  /* 0x8000000aff0f7210 */ /* 0x000fca0007f1e0ff */
[----:B------:R-:W-:-:S04]  /*07b0*/  IMAD.HI.U32 R10, R8, R15, RZ ;  /* 0x0000000f080a7227 */ /* 0x000fc800078e00ff */
[----:B------:R-:W-:Y:S02]  /*07c0*/  IMAD.X R17, RZ, RZ, ~R11, P0 ;  /* 0x000000ffff117224 */ /* 0x000fe400000e0e0b */
[----:B------:R-:W-:Y:S02]  /*07d0*/  IMAD.MOV.U32 R11, RZ, RZ, R8 ;  /* 0x000000ffff0b7224 */ /* 0x000fe400078e0008 */
[-C--:B------:R-:W-:Y:S02]  /*07e0*/  IMAD R13, R9, R17.reuse, RZ ;  /* 0x00000011090d7224 */ /* 0x080fe400078e02ff */
[----:B------:R-:W-:-:S04]  /*07f0*/  IMAD.WIDE.U32 R10, P0, R8, R17, R10 ;  /* 0x00000011080a7225 */ /* 0x000fc8000780000a */
[----:B------:R-:W-:-:S04]  /*0800*/  IMAD.HI.U32 R17, R9, R17, RZ ;  /* 0x0000001109117227 */ /* 0x000fc800078e00ff */
[----:B------:R-:W-:-:S05]  /*0810*/  IMAD.HI.U32 R10, P1, R9, R15, R10 ;  /* 0x0000000f090a7227 */ /* 0x000fca000782000a */
[----:B------:R-:W-:Y:S01]  /*0820*/  IADD3 R11, P2, PT, R13, R10, RZ ;  /* 0x0000000a0d0b7210 */ /* 0x000fe20007f5e0ff */
[----:B------:R-:W-:-:S04]  /*0830*/  IMAD.X R10, R17, 0x1, R9, P0 ;  /* 0x00000001110a7824 */ /* 0x000fc800000e0609 */
[----:B------:R-:W-:Y:S01]  /*0840*/  IMAD.WIDE.U32 R8, R11, R0, RZ ;  /* 0x000000000b087225 */ /* 0x000fe200078e00ff */
[----:B------:R-:W-:Y:S02]  /*0850*/  IADD3.X R13, PT, PT, RZ, RZ, R10, P2, P1 ;  /* 0x000000ffff0d7210 */ /* 0x000fe400017e240a */
[----:B------:R-:W-:-:S03]  /*0860*/  IADD3 R15, P0, PT, RZ, -R8, RZ ;  /* 0x80000008ff0f7210 */ /* 0x000fc60007f1e0ff */
[----:B------:R-:W-:Y:S02]  /*0870*/  IMAD R8, R13, R0, R9 ;  /* 0x000000000d087224 */ /* 0x000fe400078e0209 */
[----:B------:R-:W-:-:S04]  /*0880*/  IMAD.HI.U32 R10, R11, R15, RZ ;  /* 0x0000000f0b0a7227 */ /* 0x000fc800078e00ff */
[----:B------:R-:W-:-:S04]  /*0890*/  IMAD.X R8, RZ, RZ, ~R8, P0 ;  /* 0x000000ffff087224 */ /* 0x000fc800000e0e08 */
[----:B------:R-:W-:-:S04]  /*08a0*/  IMAD.WIDE.U32 R10, P0, R11, R8, R10 ;  /* 0x000000080b0a7225 */ /* 0x000fc8000780000a */
[C---:B------:R-:W-:Y:S02]  /*08b0*/  IMAD R9, R13.reuse, R8, RZ ;  /* 0x000000080d097224 */ /* 0x040fe400078e02ff */
[----:B------:R-:W-:-:S04]  /*08c0*/  IMAD.HI.U32 R10, P1, R13, R15, R10 ;  /* 0x0000000f0d0a7227 */ /* 0x000fc8000782000a */
[----:B------:R-:W-:Y:S01]  /*08d0*/  IMAD.HI.U32 R8, R13, R8, RZ ;  /* 0x000000080d087227 */ /* 0x000fe200078e00ff */
[----:B------:R-:W-:-:S03]  /*08e0*/  IADD3 R10, P2, PT, R9, R10, RZ ;  /* 0x0000000a090a7210 */ /* 0x000fc60007f5e0ff */
[----:B------:R-:W-:Y:S02]  /*08f0*/  IMAD.X R13, R8, 0x1, R13, P0 ;  /* 0x00000001080d7824 */ /* 0x000fe400000e060d */
[----:B------:R-:W-:-:S03]  /*0900*/  IMAD.HI.U32 R8, R10, R5, RZ ;  /* 0x000000050a087227 */ /* 0x000fc600078e00ff */
[----:B------:R-:W-:Y:S01]  /*0910*/  IADD3.X R12, PT, PT, RZ, RZ, R13, P2, P1 ;  /* 0x000000ffff0c7210 */ /* 0x000fe200017e240d */
[----:B------:R-:W-:Y:S02]  /*0920*/  IMAD.MOV.U32 R9, RZ, RZ, RZ ;  /* 0x000000ffff097224 */ /* 0x000fe400078e00ff */
[----:B------:R-:W-:-:S04]  /*0930*/  IMAD.WIDE.U32 R8, R10, R7, R8 ;  /* 0x000000070a087225 */ /* 0x000fc800078e0008 */
[C---:B------:R-:W-:Y:S02]  /*0940*/  IMAD R11, R12.reuse, R7, RZ ;  /* 0x000000070c0b7224 */ /* 0x040fe400078e02ff */
[----:B------:R-:W-:-:S04]  /*0950*/  IMAD.HI.U32 R8, P0, R12, R5, R8 ;  /* 0x000000050c087227 */ /* 0x000fc80007800008 */
[----:B------:R-:W-:Y:S01]  /*0960*/  IMAD.HI.U32 R12, R12, R7, RZ ;  /* 0x000000070c0c7227 */ /* 0x000fe200078e00ff */
[----:B------:R-:W-:-:S03]  /*0970*/  IADD3 R11, P1, PT, R11, R8, RZ ;  /* 0x000000080b0b7210 */ /* 0x000fc60007f3e0ff */
[----:B------:R-:W-:-:S04]  /*0980*/  IMAD.X R8, RZ, RZ, R12, P0 ;  /* 0x000000ffff087224 */ /* 0x000fc800000e060c */
[----:B------:R-:W-:Y:S02]  /*0990*/  IMAD.X R13, RZ, RZ, R8, P1 ;  /* 0x000000ffff0d7224 */ /* 0x000fe400008e0608 */
[----:B------:R-:W-:-:S04]  /*09a0*/  IMAD.WIDE.U32 R8, R11, R0, RZ ;  /* 0x000000000b087225 */ /* 0x000fc800078e00ff */
[----:B------:R-:W-:Y:S01]  /*09b0*/  IMAD R10, R13, R0, R9 ;  /* 0x000000000d0a7224 */ /* 0x000fe200078e0209 */
[----:B------:R-:W-:-:S04]  /*09c0*/  IADD3 R9, P0, PT, -R8, R5, RZ ;  /* 0x0000000508097210 */ /* 0x000fc80007f1e1ff */
[-C--:B------:R-:W-:Y:S01]  /*09d0*/  IADD3 R5, P1, PT, -R0, R9.reuse, RZ ;  /* 0x0000000900057210 */ /* 0x080fe20007f3e1ff */
[----:B------:R-:W-:Y:S01]  /*09e0*/  IMAD.X R12, R7, 0x1, ~R10, P0 ;  /* 0x00000001070c7824 */ /* 0x000fe200000e0e0a */
[----:B------:R-:W-:Y:S02]  /*09f0*/  ISETP.GE.U32.AND P0, PT, R9, R0, PT ;  /* 0x000000000900720c */ /* 0x000fe40003f06070 */
[----:B------:R-:W-:Y:S02]  /*0a00*/  IADD3 R10, P2, PT, R11, 0x1, RZ ;  /* 0x000000010b0a7810 */ /* 0x000fe40007f5e0ff */
[C---:B------:R-:W-:Y:S02]  /*0a10*/  ISETP.GE.U32.AND.EX P0, PT, R12.reuse, RZ, PT, P0 ;  /* 0x000000ff0c00720c */ /* 0x040fe40003f06100 */
[----:B------:R-:W-:Y:S01]  /*0a20*/  IADD3.X R7, PT, PT, R12, -0x1, RZ, P1, !PT ;  /* 0xffffffff0c077810 */ /* 0x000fe20000ffe4ff */
[----:B------:R-:W-:Y:S01]  /*0a30*/  IMAD.X R8, RZ, RZ, R13, P2 ;  /* 0x000000ffff087224 */ /* 0x000fe200010e060d */
[----:B------:R-:W-:-:S02]  /*0a40*/  SEL R5, R5, R9, P0 ;  /* 0x0000000905057207 */ /* 0x000fc40000000000 */
[----:B------:R-:W-:Y:S02]  /*0a50*/  SEL R10, R10, R11, P0 ;  /* 0x0000000b0a0a7207 */ /* 0x000fe40000000000 */
[----:B------:R-:W-:Y:S02]  /*0a60*/  SEL R7, R7, R12, P0 ;  /* 0x0000000c07077207 */ /* 0x000fe40000000000 */
[----:B------:R-:W-:Y:S02]  /*0a70*/  SEL R13, R8, R13, P0 ;  /* 0x0000000d080d7207 */ /* 0x000fe40000000000 */
[----:B------:R-:W-:Y:S02]  /*0a80*/  ISETP.GE.U32.AND P0, PT, R5, R0, PT ;  /* 0x000000000500720c */ /* 0x000fe40003f06070 */
[----:B------:R-:W-:Y:S02]  /*0a90*/  IADD3 R5, P2, PT, R10, 0x1, RZ ;  /* 0x000000010a057810 */ /* 0x000fe40007f5e0ff */
[----:B------:R-:W-:-:S02]  /*0aa0*/  ISETP.NE.U32.AND P1, PT, R0, RZ, PT ;  /* 0x000000ff0000720c */ /* 0x000fc40003f25070 */
[----:B------:R-:W-:Y:S01]  /*0ab0*/  ISETP.GE.U32.AND.EX P0, PT, R7, RZ, PT, P0 ;  /* 0x000000ff0700720c */ /* 0x000fe20003f06100 */
[----:B------:R-:W-:Y:S01]  /*0ac0*/  IMAD.X R8, RZ, RZ, R13, P2 ;  /* 0x000000ffff087224 */ /* 0x000fe200010e060d */
[----:B------:R-:W-:Y:S01]  /*0ad0*/  ISETP.NE.AND.EX P1, PT, RZ, RZ, PT, P1 ;  /* 0x000000ffff00720c */ /* 0x000fe20003f25310 */
[----:B------:R-:W-:Y:S01]  /*0ae0*/  IMAD.MOV.U32 R7, RZ, RZ, 0x0 ;  /* 0x00000000ff077424 */ /* 0x000fe200078e00ff */
[----:B------:R-:W-:Y:S02]  /*0af0*/  SEL R5, R5, R10, P0 ;  /* 0x0000000a05057207 */ /* 0x000fe40000000000 */
[----:B------:R-:W-:Y:S02]  /*0b00*/  SEL R8, R8, R13, P0 ;  /* 0x0000000d08087207 */ /* 0x000fe40000000000 */
[----:B------:R-:W-:Y:S02]  /*0b10*/  SEL R5, R5, 0xffffffff, P1 ;  /* 0xffffffff05057807 */ /* 0x000fe40000800000 */
[----:B------:R-:W-:Y:S01]  /*0b20*/  SEL R8, R8, 0xffffffff, P1 ;  /* 0xffffffff08087807 */ /* 0x000fe20000800000 */
[----:B------:R-:W-:Y:S06]  /*0b30*/  RET.REL.NODEC R6 `(_Z6kernelPixii) ;  /* 0xfffffff406307950 */ /* 0x000fec0003c3ffff */
.L_x_7:
[----:B------:R-:W-:-:S00]  /*0b40*/  BRA `(.L_x_7) ;  /* 0xfffffffc00fc7947 */ /* 0x000fc0000383ffff */
[----:B------:R-:W-:-:S00]  /*0b50*/  NOP ;  /* 0x0000000000007918 */ /* 0x000fc00000000000 */
        /* <DEDUP_REMOVED lines=10> */
.L_x_8:


//--------------------- .nv.shared.reserved.0     --------------------------
	.section	.nv.shared.reserved.0,"aw",@nobits
	.weak		__nv_reservedSMEM_offset_0_alias
	.size		__nv_reservedSMEM_offset_0_alias, 0, 64
	.other		__nv_reservedSMEM_offset_0_alias,@"STO_CUDA_RESERVED_SHARED STV_DEFAULT"
__nv_reservedSMEM_offset_0_alias:
	.zero		0
	.zero		64


//--------------------- .nv.constant0._Z6kernelPixii --------------------------
	.section	.nv.constant0._Z6kernelPixii,"a",@progbits
	.sectionflags	@""
	.align	4
.nv.constant0._Z6kernelPixii:
	.zero		920


//--------------------- SYMBOLS --------------------------

	.type		.nv.reservedSmem.offset0,@object
	.size		.nv.reservedSmem.offset0,0x4
